	.headerflags	@"EF_CUDA_TEXMODE_UNIFIED EF_CUDA_64BIT_ADDRESS EF_CUDA_ACCELERATORS EF_CUDA_SM90 EF_CUDA_VIRTUAL_SM(EF_CUDA_SM90)"
	.elftype	@"ET_EXEC"


//--------------------- .nv.info                  --------------------------
	.section	.nv.info,"",@"SHT_CUDA_INFO"
	.align	4


	//----- nvinfo : EIATTR_REGCOUNT
	.align		4
        /*0000*/ 	.byte	0x04, 0x2f
        /*0002*/ 	.short	(.L_1 - .L_0)
	.align		4
.L_0:
        /*0004*/ 	.word	index@(triton_poi_fused_clone_7)
        /*0008*/ 	.word	0x0000000e


	//----- nvinfo : EIATTR_MIN_STACK_SIZE
	.align		4
.L_1:
        /*000c*/ 	.byte	0x04, 0x12
        /*000e*/ 	.short	(.L_3 - .L_2)
	.align		4
.L_2:
        /*0010*/ 	.word	index@(triton_poi_fused_clone_7)
        /*0014*/ 	.word	0x00000000


	//----- nvinfo : EIATTR_FRAME_SIZE
	.align		4
.L_3:
        /*0018*/ 	.byte	0x04, 0x11
        /*001a*/ 	.short	(.L_5 - .L_4)
	.align		4
.L_4:
        /*001c*/ 	.word	index@(triton_poi_fused_clone_7)
        /*0020*/ 	.word	0x00000000


	//----- nvinfo : EIATTR_MIN_STACK_SIZE
	.align		4
.L_5:
        /*0024*/ 	.byte	0x04, 0x12
        /*0026*/ 	.short	(.L_7 - .L_6)
	.align		4
.L_6:
        /*0028*/ 	.word	index@(triton_poi_fused_clone_7)
        /*002c*/ 	.word	0x00000000
.L_7:


//--------------------- .nv.info.triton_poi_fused_clone_7 --------------------------
	.section	.nv.info.triton_poi_fused_clone_7,"",@"SHT_CUDA_INFO"
	.sectionflags	@""
	.align	4


	//----- nvinfo : EIATTR_CUDA_API_VERSION
	.align		4
        /*0000*/ 	.byte	0x04, 0x37
        /*0002*/ 	.short	(.L_9 - .L_8)
.L_8:
        /*0004*/ 	.word	0x0000007c


	//----- nvinfo : EIATTR_KPARAM_INFO
	.align		4
.L_9:
        /*0008*/ 	.byte	0x04, 0x17
        /*000a*/ 	.short	(.L_11 - .L_10)
.L_10:
        /*000c*/ 	.word	0x00000000
        /*0010*/ 	.short	0x0003
        /*0012*/ 	.short	0x0014
        /*0014*/ 	.byte	0x00, 0xf0, 0x11, 0x00


	//----- nvinfo : EIATTR_KPARAM_INFO
	.align		4
.L_11:
        /*0018*/ 	.byte	0x04, 0x17
        /*001a*/ 	.short	(.L_13 - .L_12)
.L_12:
        /*001c*/ 	.word	0x00000000
        /*0020*/ 	.short	0x0002
        /*0022*/ 	.short	0x0010
        /*0024*/ 	.byte	0x00, 0xf0, 0x11, 0x00


	//----- nvinfo : EIATTR_KPARAM_INFO
	.align		4
.L_13:
        /*0028*/ 	.byte	0x04, 0x17
        /*002a*/ 	.short	(.L_15 - .L_14)
.L_14:
        /*002c*/ 	.word	0x00000000
        /*0030*/ 	.short	0x0001
        /*0032*/ 	.short	0x0008
        /*0034*/ 	.byte	0x00, 0xf4, 0x21, 0x00


	//----- nvinfo : EIATTR_KPARAM_INFO
	.align		4
.L_15:
        /*0038*/ 	.byte	0x04, 0x17
        /*003a*/ 	.short	(.L_17 - .L_16)
.L_16:
        /*003c*/ 	.word	0x00000000
        /*0040*/ 	.short	0x0000
        /*0042*/ 	.short	0x0000
        /*0044*/ 	.byte	0x00, 0xf4, 0x21, 0x00


	//----- nvinfo : EIATTR_SPARSE_MMA_MASK
	.align		4
.L_17:
        /*0048*/ 	.byte	0x03, 0x50
        /*004a*/ 	.short	0x0000


	//----- nvinfo : EIATTR_MAXREG_COUNT
	.align		4
        /*004c*/ 	.byte	0x03, 0x1b
        /*004e*/ 	.short	0x00ff


	//----- nvinfo : EIATTR_EXIT_INSTR_OFFSETS
	.align		4
        /*0050*/ 	.byte	0x04, 0x1c
        /*0052*/ 	.short	(.L_19 - .L_18)


	//   ....[0]....
.L_18:
        /*0054*/ 	.word	0x000003a0


	//   ....[1]....
        /*0058*/ 	.word	0x00000400


	//----- nvinfo : EIATTR_REQNTID
	.align		4
.L_19:
        /*005c*/ 	.byte	0x04, 0x10
        /*005e*/ 	.short	(.L_21 - .L_20)
.L_20:
        /*0060*/ 	.word	0x00000080
        /*0064*/ 	.word	0x00000001
        /*0068*/ 	.word	0x00000001


	//----- nvinfo : EIATTR_CBANK_PARAM_SIZE
	.align		4
.L_21:
        /*006c*/ 	.byte	0x03, 0x19
        /*006e*/ 	.short	0x0018


	//----- nvinfo : EIATTR_PARAM_CBANK
	.align		4
        /*0070*/ 	.byte	0x04, 0x0a
        /*0072*/ 	.short	(.L_23 - .L_22)
	.align		4
.L_22:
        /*0074*/ 	.word	index@(.nv.constant0.triton_poi_fused_clone_7)
        /*0078*/ 	.short	0x0210
        /*007a*/ 	.short	0x0018


	//----- nvinfo : EIATTR_SW_WAR
	.align		4
.L_23:
        /*007c*/ 	.byte	0x04, 0x36
        /*007e*/ 	.short	(.L_25 - .L_24)
.L_24:
        /*0080*/ 	.word	0x00000008
.L_25:


//--------------------- .nv.callgraph             --------------------------
	.section	.nv.callgraph,"",@"SHT_CUDA_CALLGRAPH"
	.align	4
	.sectionentsize	8
	.align		4
        /*0000*/ 	.word	0x00000000
	.align		4
        /*0004*/ 	.word	0xffffffff
	.align		4
        /*0008*/ 	.word	0x00000000
	.align		4
        /*000c*/ 	.word	0xfffffffe
	.align		4
        /*0010*/ 	.word	0x00000000
	.align		4
        /*0014*/ 	.word	0xfffffffd
	.align		4
        /*0018*/ 	.word	0x00000000
	.align		4
        /*001c*/ 	.word	0xfffffffc


//--------------------- .text.triton_poi_fused_clone_7 --------------------------
	.section	.text.triton_poi_fused_clone_7,"ax",@progbits
	.sectionflags	@"SHF_BARRIERS=1"
	.align	128
        .global         triton_poi_fused_clone_7
        .type           triton_poi_fused_clone_7,@function
        .size           triton_poi_fused_clone_7,(.L_x_1 - triton_poi_fused_clone_7)
        .other          triton_poi_fused_clone_7,@"STO_CUDA_ENTRY STV_DEFAULT"
triton_poi_fused_clone_7:
.text.triton_poi_fused_clone_7:
[----:B------:R-:W0:Y:S02]  /*0000*/  LDC R1, c[0x0][0x28] ;  /* 0x00000a00ff017b82 */ /* 0x000e240000000800 */
[----:B------:R-:W1:Y:S01]  /*0010*/  S2R R5, SR_CTAID.Y ;  /* 0x0000000000057919 */ /* 0x000e620000002600 */
[----:B------:R-:W2:Y:S01]  /*0020*/  LDC.64 R2, c[0x0][0x210] ;  /* 0x00008400ff027b82 */ /* 0x000ea20000000a00 */
[----:B------:R-:W-:Y:S01]  /*0030*/  ULDC.64 UR6, c[0x0][0x208] ;  /* 0x0000820000067ab9 */ /* 0x000fe20000000a00 */
[----:B------:R-:W3:Y:S01]  /*0040*/  S2R R0, SR_TID.X ;  /* 0x0000000000007919 */ /* 0x000ee20000002100 */
[----:B------:R-:W4:Y:S01]  /*0050*/  S2R R6, SR_CTAID.X ;  /* 0x0000000000067919 */ /* 0x000f220000002500 */
[----:B-1----:R-:W-:Y:S01]  /*0060*/  IMAD.SHL.U32 R5, R5, 0x20, RZ ;  /* 0x0000002005057824 */ /* 0x002fe200078e00ff */
[----:B---3--:R-:W-:-:S04]  /*0070*/  SHF.R.U32.HI R8, RZ, 0x5, R0 ;  /* 0x00000005ff087819 */ /* 0x008fc80000011600 */
[----:B------:R-:W-:-:S04]  /*0080*/  LOP3.LUT R4, R5, 0x1f, R0, 0xf8, !PT ;  /* 0x0000001f05047812 */ /* 0x000fc800078ef800 */
[----:B------:R-:W-:-:S04]  /*0090*/  SHF.R.S32.HI R7, RZ, 0x1f, R4 ;  /* 0x0000001fff077819 */ /* 0x000fc80000011404 */
[----:B------:R-:W-:Y:S01]  /*00a0*/  LEA.HI R9, R7, R4, RZ, 0x4 ;  /* 0x0000000407097211 */ /* 0x000fe200078f20ff */
[----:B----4-:R-:W-:Y:S01]  /*00b0*/  IMAD.SHL.U32 R7, R6, 0x4, RZ ;  /* 0x0000000406077824 */ /* 0x010fe200078e00ff */
[----:B------:R-:W-:Y:S02]  /*00c0*/  SGXT.U32 R6, R8, 0x2 ;  /* 0x000000020806781a */ /* 0x000fe40000000000 */
[C---:B------:R-:W-:Y:S01]  /*00d0*/  LOP3.LUT R11, R9.reuse, 0xfffffff0, RZ, 0xc0, !PT ;  /* 0xfffffff0090b7812 */ /* 0x040fe200078ec0ff */
[----:B------:R-:W-:Y:S01]  /*00e0*/  IMAD.SHL.U32 R9, R9, 0x4, RZ ;  /* 0x0000000409097824 */ /* 0x000fe200078e00ff */
[----:B------:R-:W-:-:S03]  /*00f0*/  LOP3.LUT R8, R7, R6, RZ, 0xfc, !PT ;  /* 0x0000000607087212 */ /* 0x000fc600078efcff */
[----:B------:R-:W-:Y:S01]  /*0100*/  IMAD.IADD R11, R4, 0x1, -R11 ;  /* 0x00000001040b7824 */ /* 0x000fe200078e0a0b */
[----:B------:R-:W-:-:S03]  /*0110*/  ISETP.GE.AND P0, PT, R8, 0x4, PT ;  /* 0x000000040800780c */ /* 0x000fc60003f06270 */
[----:B------:R-:W-:Y:S01]  /*0120*/  IMAD R11, R8, 0x10, R11 ;  /* 0x00000010080b7824 */ /* 0x000fe200078e020b */
[----:B------:R-:W-:Y:S02]  /*0130*/  LOP3.LUT R8, R9, 0xffffffc0, RZ, 0xc0, !PT ;  /* 0xffffffc009087812 */ /* 0x000fe400078ec0ff */
[----:B------:R-:W-:Y:S01]  /*0140*/  ISETP.LT.AND P0, PT, R4, 0x40, !P0 ;  /* 0x000000400400780c */ /* 0x000fe20004701270 */
[----:B------:R-:W-:Y:S02]  /*0150*/  IMAD.MOV.U32 R4, RZ, RZ, RZ ;  /* 0x000000ffff047224 */ /* 0x000fe400078e00ff */
[----:B------:R-:W-:-:S04]  /*0160*/  IMAD.IADD R11, R11, 0x1, R8 ;  /* 0x000000010b0b7824 */ /* 0x000fc800078e0208 */
[----:B--2---:R-:W-:-:S06]  /*0170*/  IMAD.WIDE R2, R11, 0x4, R2 ;  /* 0x000000040b027825 */ /* 0x004fcc00078e0202 */
[----:B------:R1:W2:Y:S01]  /*0180*/  @P0 LDG.E.EL R4, desc[UR6][R2.64] ;  /* 0x0000000602040981 */ /* 0x0002a2000c2e1900 */
[----:B------:R-:W3:Y:S01]  /*0190*/  S2UR UR5, SR_CgaCtaId ;  /* 0x00000000000579c3 */ /* 0x000ee20000008800 */
[----:B------:R-:W-:Y:S01]  /*01a0*/  UMOV UR4, 0x400 ;  /* 0x0000040000047882 */ /* 0x000fe20000000000 */
[----:B------:R-:W-:Y:S01]  /*01b0*/  IMAD.MOV.U32 R9, RZ, RZ, 0x3e800000 ;  /* 0x3e800000ff097424 */ /* 0x000fe200078e00ff */
[----:B------:R-:W-:Y:S01]  /*01c0*/  SHF.R.U32.HI R10, RZ, 0x2, R0 ;  /* 0x00000002ff0a7819 */ /* 0x000fe20000011600 */
[----:B-1----:R-:W-:-:S05]  /*01d0*/  IMAD.SHL.U32 R2, R0, 0x4, RZ ;  /* 0x0000000400027824 */ /* 0x002fca00078e00ff */
[----:B------:R-:W-:Y:S02]  /*01e0*/  LOP3.LUT R3, R2, 0x7c, RZ, 0xc0, !PT ;  /* 0x0000007c02037812 */ /* 0x000fe400078ec0ff */
[----:B------:R-:W-:Y:S02]  /*01f0*/  SGXT.U32 R2, R10, 0x5 ;  /* 0x000000050a02781a */ /* 0x000fe40000000000 */
[----:B------:R-:W-:Y:S02]  /*0200*/  LOP3.LUT R6, R3, R6, RZ, 0xfc, !PT ;  /* 0x0000000603067212 */ /* 0x000fe400078efcff */
[----:B------:R-:W-:Y:S02]  /*0210*/  LOP3.LUT R5, R5, R2, RZ, 0xfc, !PT ;  /* 0x0000000205057212 */ /* 0x000fe400078efcff */
[----:B------:R-:W-:Y:S01]  /*0220*/  LOP3.LUT R2, R0, 0x7c, RZ, 0xc0, !PT ;  /* 0x0000007c00027812 */ /* 0x000fe200078ec0ff */
[----:B---3--:R-:W-:Y:S01]  /*0230*/  UPRMT UR4, UR5, 0x654, UR4 ;  /* 0x0000065405047896 */ /* 0x008fe20008000004 */
[----:B--2---:R-:W-:-:S04]  /*0240*/  FADD R4, RZ, -R4 ;  /* 0x80000004ff047221 */ /* 0x004fc80000000000 */
[----:B------:R-:W-:-:S05]  /*0250*/  FMUL R4, R4, 1.4426950216293334961 ;  /* 0x3fb8aa3b04047820 */ /* 0x000fca0000400000 */
[----:B------:R-:W-:-:S13]  /*0260*/  FSETP.GEU.AND P0, PT, R4, -126, PT ;  /* 0xc2fc00000400780b */ /* 0x000fda0003f0e000 */
[----:B------:R-:W-:-:S04]  /*0270*/  @!P0 FMUL R4, R4, 0.5 ;  /* 0x3f00000004048820 */ /* 0x000fc80000400000 */
[----:B------:R1:W2:Y:S02]  /*0280*/  MUFU.EX2 R8, R4 ;  /* 0x0000000400087308 */ /* 0x0002a40000000800 */
[----:B-1----:R-:W-:Y:S01]  /*0290*/  LOP3.LUT R4, R7, 0x3, R0, 0xf8, !PT ;  /* 0x0000000307047812 */ /* 0x002fe200078ef800 */
[----:B------:R-:W-:Y:S01]  /*02a0*/  VIADD R7, R3, UR4 ;  /* 0x0000000403077c36 */ /* 0x000fe20008000000 */
[----:B------:R-:W-:-:S03]  /*02b0*/  LOP3.LUT R0, R0, 0x7f, RZ, 0xc0, !PT ;  /* 0x0000007f00007812 */ /* 0x000fc600078ec0ff */
[----:B------:R-:W-:Y:S02]  /*02c0*/  IMAD R6, R6, 0x4, R7 ;  /* 0x0000000406067824 */ /* 0x000fe400078e0207 */
[----:B--2---:R-:W-:Y:S01]  /*02d0*/  @!P0 FMUL R8, R8, R8 ;  /* 0x0000000808088220 */ /* 0x004fe20000400000 */
[----:B------:R-:W-:-:S03]  /*02e0*/  VIADD R7, R2, UR4 ;  /* 0x0000000402077c36 */ /* 0x000fc60008000000 */
[----:B------:R-:W-:Y:S01]  /*02f0*/  FADD R8, R8, 1 ;  /* 0x3f80000008087421 */ /* 0x000fe20000000000 */
[----:B------:R-:W-:-:S04]  /*0300*/  IMAD R0, R0, 0x4, R7 ;  /* 0x0000000400007824 */ /* 0x000fc800078e0207 */
[----:B------:R-:W-:-:S04]  /*0310*/  FSETP.GT.AND P0, PT, R8, 8.50705917302346158658e+37, PT ;  /* 0x7e8000000800780b */ /* 0x000fc80003f04000 */
[----:B------:R-:W-:-:S09]  /*0320*/  FSEL R3, R9, 1, P0 ;  /* 0x3f80000009037808 */ /* 0x000fd20000000000 */
[----:B------:R-:W-:Y:S01]  /*0330*/  @P0 FMUL R8, R8, 0.25 ;  /* 0x3e80000008080820 */ /* 0x000fe20000400000 */
[----:B------:R-:W-:-:S04]  /*0340*/  ISETP.GE.AND P0, PT, R4, 0x4, PT ;  /* 0x000000040400780c */ /* 0x000fc80003f06270 */
[----:B------:R-:W-:Y:S01]  /*0350*/  ISETP.LT.AND P0, PT, R5, 0x40, !P0 ;  /* 0x000000400500780c */ /* 0x000fe20004701270 */
[----:B------:R-:W1:Y:S02]  /*0360*/  MUFU.RCP R8, R8 ;  /* 0x0000000800087308 */ /* 0x000e640000001000 */
[----:B-1----:R-:W-:-:S05]  /*0370*/  FMUL R3, R8, R3 ;  /* 0x0000000308037220 */ /* 0x002fca0000400000 */
[----:B------:R1:W-:Y:S01]  /*0380*/  STS [R6], R3 ;  /* 0x0000000306007388 */ /* 0x0003e20000000800 */
[----:B------:R-:W-:Y:S06]  /*0390*/  BAR.SYNC.DEFER_BLOCKING 0x0 ;  /* 0x0000000000007b1d */ /* 0x000fec0000010000 */
[----:B-1----:R-:W-:Y:S05]  /*03a0*/  @!P0 EXIT ;  /* 0x000000000000894d */ /* 0x002fea0003800000 */
[----:B------:R-:W0:Y:S01]  /*03b0*/  LDS R7, [R0] ;  /* 0x0000000000077984 */ /* 0x000e220000000800 */
[----:B------:R-:W1:Y:S01]  /*03c0*/  LDC.64 R2, c[0x0][0x218] ;  /* 0x00008600ff027b82 */ /* 0x000e620000000a00 */
[----:B------:R-:W-:-:S04]  /*03d0*/  IMAD R5, R5, 0x4, R4 ;  /* 0x0000000405057824 */ /* 0x000fc800078e0204 */
[----:B-1----:R-:W-:-:S05]  /*03e0*/  IMAD.WIDE R2, R5, 0x4, R2 ;  /* 0x0000000405027825 */ /* 0x002fca00078e0202 */
[----:B0-----:R-:W-:Y:S01]  /*03f0*/  STG.E desc[UR6][R2.64], R7 ;  /* 0x0000000702007986 */ /* 0x001fe2000c101906 */
[----:B------:R-:W-:Y:S05]  /*0400*/  EXIT ;  /* 0x000000000000794d */ /* 0x000fea0003800000 */
.L_x_0:
[----:B------:R-:W-:-:S00]  /*0410*/  BRA `(.L_x_0) ;  /* 0xfffffffc00fc7947 */ /* 0x000fc0000383ffff */
[----:B------:R-:W-:-:S00]  /*0420*/  NOP ;  /* 0x0000000000007918 */ /* 0x000fc00000000000 */
        /* <DEDUP_REMOVED lines=13> */
.L_x_1:


//--------------------- .nv.shared.triton_poi_fused_clone_7 --------------------------
	.section	.nv.shared.triton_poi_fused_clone_7,"aw",@nobits
	.sectionflags	@""
	.align	16
	.zero		1024


//--------------------- .nv.constant0.triton_poi_fused_clone_7 --------------------------
	.section	.nv.constant0.triton_poi_fused_clone_7,"a",@progbits
	.sectionflags	@""
	.align	4
.nv.constant0.triton_poi_fused_clone_7:
	.zero		552
